	.headerflags	@"EF_CUDA_TEXMODE_UNIFIED EF_CUDA_64BIT_ADDRESS EF_CUDA_SM86 EF_CUDA_VIRTUAL_SM(EF_CUDA_SM86)"
	.elftype	@"ET_EXEC"


//--------------------- .nv.info                  --------------------------
	.section	.nv.info,"",@"SHT_CUDA_INFO"
	.align	4


	//----- nvinfo : EIATTR_REGCOUNT
	.align		4
        /*0000*/ 	.byte	0x04, 0x2f
        /*0002*/ 	.short	(.L_4 - .L_3)
	.align		4
.L_3:
        /*0004*/ 	.word	index@(triton_poi_fused_index_11)
        /*0008*/ 	.word	0x00000018


	//----- nvinfo : EIATTR_MIN_STACK_SIZE
	.align		4
.L_4:
        /*000c*/ 	.byte	0x04, 0x12
        /*000e*/ 	.short	(.L_6 - .L_5)
	.align		4
.L_5:
        /*0010*/ 	.word	index@(triton_poi_fused_index_11)
        /*0014*/ 	.word	0x00000000


	//----- nvinfo : EIATTR_FRAME_SIZE
	.align		4
.L_6:
        /*0018*/ 	.byte	0x04, 0x11
        /*001a*/ 	.short	(.L_8 - .L_7)
	.align		4
.L_7:
        /*001c*/ 	.word	index@(triton_poi_fused_index_11)
        /*0020*/ 	.word	0x00000000


	//----- nvinfo : EIATTR_MIN_STACK_SIZE
	.align		4
.L_8:
        /*0024*/ 	.byte	0x04, 0x12
        /*0026*/ 	.short	(.L_10 - .L_9)
	.align		4
.L_9:
        /*0028*/ 	.word	index@(triton_poi_fused_index_11)
        /*002c*/ 	.word	0x00000000
.L_10:


//--------------------- .nv.info.triton_poi_fused_index_11 --------------------------
	.section	.nv.info.triton_poi_fused_index_11,"",@"SHT_CUDA_INFO"
	.sectionflags	@""
	.align	4


	//----- nvinfo : EIATTR_CUDA_API_VERSION
	.align		4
        /*0000*/ 	.byte	0x04, 0x37
        /*0002*/ 	.short	(.L_12 - .L_11)
.L_11:
        /*0004*/ 	.word	0x0000007c


	//----- nvinfo : EIATTR_SW2861232_WAR
	.align		4
.L_12:
        /*0008*/ 	.byte	0x01, 0x35
	.zero		2


	//----- nvinfo : EIATTR_PARAM_CBANK
	.align		4
        /*000c*/ 	.byte	0x04, 0x0a
        /*000e*/ 	.short	(.L_14 - .L_13)
	.align		4
.L_13:
        /*0010*/ 	.word	index@(.nv.constant0.triton_poi_fused_index_11)
        /*0014*/ 	.short	0x0160
        /*0016*/ 	.short	0x0028


	//----- nvinfo : EIATTR_CBANK_PARAM_SIZE
	.align		4
.L_14:
        /*0018*/ 	.byte	0x03, 0x19
        /*001a*/ 	.short	0x0028


	//----- nvinfo : EIATTR_KPARAM_INFO
	.align		4
        /*001c*/ 	.byte	0x04, 0x17
        /*001e*/ 	.short	(.L_16 - .L_15)
.L_15:
        /*0020*/ 	.word	0x00000000
        /*0024*/ 	.short	0x0004
        /*0026*/ 	.short	0x0020
        /*0028*/ 	.byte	0x00, 0xf4, 0x21, 0x00


	//----- nvinfo : EIATTR_KPARAM_INFO
	.align		4
.L_16:
        /*002c*/ 	.byte	0x04, 0x17
        /*002e*/ 	.short	(.L_18 - .L_17)
.L_17:
        /*0030*/ 	.word	0x00000000
        /*0034*/ 	.short	0x0003
        /*0036*/ 	.short	0x0018
        /*0038*/ 	.byte	0x00, 0xf0, 0x11, 0x00


	//----- nvinfo : EIATTR_KPARAM_INFO
	.align		4
.L_18:
        /*003c*/ 	.byte	0x04, 0x17
        /*003e*/ 	.short	(.L_20 - .L_19)
.L_19:
        /*0040*/ 	.word	0x00000000
        /*0044*/ 	.short	0x0002
        /*0046*/ 	.short	0x0010
        /*0048*/ 	.byte	0x00, 0xf4, 0x21, 0x00


	//----- nvinfo : EIATTR_KPARAM_INFO
	.align		4
.L_20:
        /*004c*/ 	.byte	0x04, 0x17
        /*004e*/ 	.short	(.L_22 - .L_21)
.L_21:
        /*0050*/ 	.word	0x00000000
        /*0054*/ 	.short	0x0001
        /*0056*/ 	.short	0x0008
        /*0058*/ 	.byte	0x00, 0xf4, 0x21, 0x00


	//----- nvinfo : EIATTR_KPARAM_INFO
	.align		4
.L_22:
        /*005c*/ 	.byte	0x04, 0x17
        /*005e*/ 	.short	(.L_24 - .L_23)
.L_23:
        /*0060*/ 	.word	0x00000000
        /*0064*/ 	.short	0x0000
        /*0066*/ 	.short	0x0000
        /*0068*/ 	.byte	0x00, 0xf4, 0x21, 0x00


	//----- nvinfo : EIATTR_MAXREG_COUNT
	.align		4
.L_24:
        /*006c*/ 	.byte	0x03, 0x1b
        /*006e*/ 	.short	0x00ff


	//----- nvinfo : EIATTR_EXTERNS
	.align		4
        /*0070*/ 	.byte	0x04, 0x0f
        /*0072*/ 	.short	(.L_26 - .L_25)


	//   ....[0]....
	.align		4
.L_25:
        /*0074*/ 	.word	index@(__assertfail)


	//----- nvinfo : EIATTR_SYSCALL_OFFSETS
	.align		4
.L_26:
        /*0078*/ 	.byte	0x04, 0x46
        /*007a*/ 	.short	(.L_28 - .L_27)


	//   ....[0]....
.L_27:
        /*007c*/ 	.word	0x000001f0


	//----- nvinfo : EIATTR_EXIT_INSTR_OFFSETS
	.align		4
.L_28:
        /*0080*/ 	.byte	0x04, 0x1c
        /*0082*/ 	.short	(.L_30 - .L_29)


	//   ....[0]....
.L_29:
        /*0084*/ 	.word	0x00000320


	//   ....[1]....
        /*0088*/ 	.word	0x00000340


	//----- nvinfo : EIATTR_REQNTID
	.align		4
.L_30:
        /*008c*/ 	.byte	0x04, 0x10
        /*008e*/ 	.short	(.L_32 - .L_31)
.L_31:
        /*0090*/ 	.word	0x00000080
        /*0094*/ 	.word	0x00000001
        /*0098*/ 	.word	0x00000001


	//----- nvinfo : EIATTR_CRS_STACK_SIZE
	.align		4
.L_32:
        /*009c*/ 	.byte	0x04, 0x1e
        /*009e*/ 	.short	(.L_34 - .L_33)
.L_33:
        /*00a0*/ 	.word	0x00000000
.L_34:


//--------------------- .nv.callgraph             --------------------------
	.section	.nv.callgraph,"",@"SHT_CUDA_CALLGRAPH"
	.align	4
	.sectionentsize	8
	.align		4
        /*0000*/ 	.word	0x00000000
	.align		4
        /*0004*/ 	.word	0xffffffff
	.align		4
        /*0008*/ 	.word	index@(triton_poi_fused_index_11)
	.align		4
        /*000c*/ 	.word	index@(__assertfail)
	.align		4
        /*0010*/ 	.word	0x00000000
	.align		4
        /*0014*/ 	.word	0xfffffffe
	.align		4
        /*0018*/ 	.word	0x00000000
	.align		4
        /*001c*/ 	.word	0xfffffffd
	.align		4
        /*0020*/ 	.word	0x00000000
	.align		4
        /*0024*/ 	.word	0xfffffffc


//--------------------- .nv.rel.action            --------------------------
	.section	.nv.rel.action,"",@"SHT_CUDA_RELOCINFO"
	.align	8
	.sectionentsize	8
        /*0000*/ 	.byte	0x73, 0x00, 0x00, 0x00, 0x00, 0x00, 0x00, 0x00, 0x00, 0x00, 0x00, 0x11, 0x25, 0x00, 0x05, 0x36


//--------------------- .nv.constant4             --------------------------
	.section	.nv.constant4,"a",@progbits
	.align	8
	.align		8
.nv.constant4:
        /*0000*/ 	.dword	__assertfail
	.align		8
        /*0008*/ 	.dword	assertFunc_0
	.align		8
        /*0010*/ 	.dword	assertFile_0
	.align		8
        /*0018*/ 	.dword	assertMessage_0


//--------------------- .nv.constant0.triton_poi_fused_index_11 --------------------------
	.section	.nv.constant0.triton_poi_fused_index_11,"a",@progbits
	.sectionflags	@""
	.align	4
.nv.constant0.triton_poi_fused_index_11:
	.zero		392


//--------------------- .text.triton_poi_fused_index_11 --------------------------
	.section	.text.triton_poi_fused_index_11,"ax",@progbits
	.sectionflags	@"SHF_BARRIERS=1"
	.sectioninfo	@"SHI_REGISTERS=24"
	.align	128
        .global         triton_poi_fused_index_11
        .type           triton_poi_fused_index_11,@function
        .size           triton_poi_fused_index_11,(.L_x_4 - triton_poi_fused_index_11)
        .other          triton_poi_fused_index_11,@"STO_CUDA_ENTRY STV_DEFAULT"
triton_poi_fused_index_11:
.text.triton_poi_fused_index_11:
[----:B------:R-:W-:Y:S02]  /*0000*/  IMAD.MOV.U32 R1, RZ, RZ, c[0x0][0x28] ;  /* 0x00000a00ff017624 */ /* 0x000fe400078e00ff */
[----:B------:R-:W-:Y:S01]  /*0010*/  IMAD.MOV.U32 R2, RZ, RZ, c[0x0][0x160] ;  /* 0x00005800ff027624 */ /* 0x000fe200078e00ff */
[----:B------:R-:W-:Y:S01]  /*0020*/  ULDC.64 UR4, c[0x0][0x118] ;  /* 0x0000460000047ab9 */ /* 0x000fe20000000a00 */
[----:B------:R-:W-:-:S06]  /*0030*/  IMAD.MOV.U32 R3, RZ, RZ, c[0x0][0x164] ;  /* 0x00005900ff037624 */ /* 0x000fcc00078e00ff */
[----:B------:R-:W2:Y:S02]  /*0040*/  LDG.E.64 R2, [R2.64] ;  /* 0x0000000402027981 */ /* 0x000ea4000c1e1b00 */
[----:B--2---:R-:W-:Y:S02]  /*0050*/  IADD3 R5, P1, R2, 0x4d, RZ ;  /* 0x0000004d02057810 */ /* 0x004fe40007f3e0ff */
[----:B------:R-:W-:-:S03]  /*0060*/  ISETP.GE.AND P0, PT, R3, RZ, PT ;  /* 0x000000ff0300720c */ /* 0x000fc60003f06270 */
[----:B------:R-:W-:Y:S01]  /*0070*/  IMAD.X R17, RZ, RZ, R3, P1 ;  /* 0x000000ffff117224 */ /* 0x000fe200008e0603 */
[----:B------:R-:W-:-:S04]  /*0080*/  SEL R16, R5, R2, !P0 ;  /* 0x0000000205107207 */ /* 0x000fc80004000000 */
[----:B------:R-:W-:Y:S02]  /*0090*/  SEL R17, R17, R3, !P0 ;  /* 0x0000000311117207 */ /* 0x000fe40004000000 */
[----:B------:R-:W-:-:S04]  /*00a0*/  ISETP.GE.U32.AND P0, PT, R16, 0x4d, PT ;  /* 0x0000004d1000780c */ /* 0x000fc80003f06070 */
[----:B------:R-:W-:-:S13]  /*00b0*/  ISETP.GE.U32.AND.EX P0, PT, R17, RZ, PT, P0 ;  /* 0x000000ff1100720c */ /* 0x000fda0003f06100 */
[----:B------:R-:W-:Y:S05]  /*00c0*/  @!P0 BRA `(.L_x_0) ;  /* 0x0000013000008947 */ /* 0x000fea0003800000 */
[----:B------:R-:W-:Y:S01]  /*00d0*/  MOV R2, 0x0 ;  /* 0x0000000000027802 */ /* 0x000fe20000000f00 */
[----:B------:R-:W-:Y:S01]  /*00e0*/  IMAD.MOV.U32 R5, RZ, RZ, c[0x4][0x1c] ;  /* 0x01000700ff057624 */ /* 0x000fe200078e00ff */
[----:B------:R-:W-:Y:S01]  /*00f0*/  MOV R4, c[0x4][0x18] ;  /* 0x0100060000047a02 */ /* 0x000fe20000000f00 */
[----:B------:R-:W-:Y:S01]  /*0100*/  IMAD.MOV.U32 R6, RZ, RZ, c[0x4][0x10] ;  /* 0x01000400ff067624 */ /* 0x000fe200078e00ff */
[----:B------:R-:W-:Y:S01]  /*0110*/  MOV R8, 0x1e ;  /* 0x0000001e00087802 */ /* 0x000fe20000000f00 */
[----:B------:R-:W-:Y:S01]  /*0120*/  IMAD.MOV.U32 R7, RZ, RZ, c[0x4][0x14] ;  /* 0x01000500ff077624 */ /* 0x000fe200078e00ff */
[----:B------:R-:W0:Y:S01]  /*0130*/  LDC.64 R2, c[0x4][R2] ;  /* 0x0100000002027b82 */ /* 0x000e220000000a00 */
[----:B------:R-:W-:Y:S01]  /*0140*/  IMAD.MOV.U32 R10, RZ, RZ, c[0x4][0x8] ;  /* 0x01000200ff0a7624 */ /* 0x000fe200078e00ff */
[----:B------:R-:W-:Y:S01]  /*0150*/  MOV R13, RZ ;  /* 0x000000ff000d7202 */ /* 0x000fe20000000f00 */
[----:B------:R-:W-:Y:S02]  /*0160*/  IMAD.MOV.U32 R11, RZ, RZ, c[0x4][0xc] ;  /* 0x01000300ff0b7624 */ /* 0x000fe400078e00ff */
[----:B------:R-:W-:-:S03]  /*0170*/  IMAD.MOV.U32 R12, RZ, RZ, 0x1 ;  /* 0x00000001ff0c7424 */ /* 0x000fc600078e00ff */
[----:B------:R-:W-:Y:S01]  /*0180*/  LEPC R14 ;  /* 0x00000000000e734e */ /* 0x000fe20000000000 */
[----:B------:R-:W-:-:S02]  /*0190*/  MOV R9, 0x200 ;  /* 0x0000020000097802 */ /* 0x000fc40000000f00 */
[----:B------:R-:W-:Y:S02]  /*01a0*/  MOV R20, 0x180 ;  /* 0x0000018000147802 */ /* 0x000fe40000000f00 */
[----:B------:R-:W-:Y:S02]  /*01b0*/  MOV R21, 0x0 ;  /* 0x0000000000157802 */ /* 0x000fe40000000f00 */
[----:B------:R-:W-:Y:S02]  /*01c0*/  MOV R0, 0x0 ;  /* 0x0000000000007802 */ /* 0x000fe40000000f00 */
[----:B------:R-:W-:-:S04]  /*01d0*/  IADD3 R20, P0, P1, -R20, R9, R14 ;  /* 0x0000000914147210 */ /* 0x000fc8000791e10e */
[----:B------:R-:W-:-:S04]  /*01e0*/  IADD3.X R21, ~R0, R21, R15, P0, P1 ;  /* 0x0000001500157210 */ /* 0x000fc800007e250f */
[----:B0-----:R-:W-:Y:S05]  /*01f0*/  CALL.ABS.NOINC R2 ;  /* 0x0000000002007343 */ /* 0x001fea0003c00000 */
.L_x_0:
[----:B------:R-:W0:Y:S01]  /*0200*/  S2R R0, SR_TID.X ;  /* 0x0000000000007919 */ /* 0x000e220000002100 */
[----:B------:R-:W-:Y:S01]  /*0210*/  IMAD.MOV.U32 R3, RZ, RZ, 0x600 ;  /* 0x00000600ff037424 */ /* 0x000fe200078e00ff */
[----:B------:R-:W-:Y:S01]  /*0220*/  BSSY B0, `(.L_x_1) ;  /* 0x000000f000007945 */ /* 0x000fe20003800000 */
[----:B------:R-:W-:Y:S01]  /*0230*/  IMAD R17, R17, 0x600, RZ ;  /* 0x0000060011117824 */ /* 0x000fe200078e02ff */
[----:B------:R-:W1:Y:S01]  /*0240*/  S2R R7, SR_CTAID.X ;  /* 0x0000000000077919 */ /* 0x000e620000002500 */
[----:B------:R-:W-:Y:S01]  /*0250*/  IMAD.WIDE.U32 R2, R16, R3, c[0x0][0x168] ;  /* 0x00005a0010027625 */ /* 0x000fe200078e0003 */
[----:B------:R-:W-:Y:S02]  /*0260*/  PRMT R9, RZ, 0x7610, R9 ;  /* 0x00007610ff097816 */ /* 0x000fe40000000009 */
[----:B------:R-:W-:Y:S01]  /*0270*/  BAR.SYNC.DEFER_BLOCKING 0x0 ;  /* 0x0000000000007b1d */ /* 0x000fe20000010000 */
[----:B------:R-:W-:Y:S01]  /*0280*/  IMAD.MOV.U32 R4, RZ, RZ, 0x2 ;  /* 0x00000002ff047424 */ /* 0x000fe200078e00ff */
[----:B------:R-:W-:-:S02]  /*0290*/  IADD3 R3, R3, R17, RZ ;  /* 0x0000001103037210 */ /* 0x000fc40007ffe0ff */
[----:B0-----:R-:W-:-:S05]  /*02a0*/  LOP3.LUT R0, R0, 0x7f, RZ, 0xc0, !PT ;  /* 0x0000007f00007812 */ /* 0x001fca00078ec0ff */
[----:B-1----:R-:W-:-:S04]  /*02b0*/  IMAD R7, R7, 0x80, R0 ;  /* 0x0000008007077824 */ /* 0x002fc800078e0200 */
[C---:B------:R-:W-:Y:S01]  /*02c0*/  IMAD.WIDE R4, R7.reuse, R4, c[0x0][0x170] ;  /* 0x00005c0007047625 */ /* 0x040fe200078e0204 */
[----:B------:R-:W-:-:S13]  /*02d0*/  ISETP.GE.AND P0, PT, R7, 0x300, PT ;  /* 0x000003000700780c */ /* 0x000fda0003f06270 */
[----:B------:R-:W-:Y:S05]  /*02e0*/  @P0 BRA `(.L_x_2) ;  /* 0x0000002000000947 */ /* 0x000fea0003800000 */
[----:B------:R-:W-:-:S05]  /*02f0*/  IMAD.WIDE R2, R7, 0x2, R2 ;  /* 0x0000000207027825 */ /* 0x000fca00078e0202 */
[----:B------:R0:W5:Y:S02]  /*0300*/  LDG.E.U16 R9, [R2.64] ;  /* 0x0000000402097981 */ /* 0x000164000c1e1500 */
.L_x_2:
[----:B------:R-:W-:Y:S05]  /*0310*/  BSYNC B0 ;  /* 0x0000000000007941 */ /* 0x000fea0003800000 */
.L_x_1:
[----:B------:R-:W-:Y:S05]  /*0320*/  @P0 EXIT ;  /* 0x000000000000094d */ /* 0x000fea0003800000 */
[----:B-----5:R-:W-:Y:S01]  /*0330*/  STG.E.U16 [R4.64], R9 ;  /* 0x0000000904007986 */ /* 0x020fe2000c101504 */
[----:B------:R-:W-:Y:S05]  /*0340*/  EXIT ;  /* 0x000000000000794d */ /* 0x000fea0003800000 */
.L_x_3:
[----:B------:R-:W-:-:S00]  /*0350*/  BRA `(.L_x_3) ;  /* 0xfffffff000007947 */ /* 0x000fc0000383ffff */
[----:B------:R-:W-:-:S00]  /*0360*/  NOP ;  /* 0x0000000000007918 */ /* 0x000fc00000000000 */
        /* <DEDUP_REMOVED lines=9> */
.L_x_4:


//--------------------- .nv.global.init           --------------------------
	.section	.nv.global.init,"aw",@progbits
.nv.global.init:
	.type		assertFunc_0,@object
	.size		assertFunc_0,(assertMessage_0 - assertFunc_0)
assertFunc_0:
        /*0000*/ 	.byte	0x75, 0x6e, 0x6b, 0x6e, 0x6f, 0x77, 0x6e, 0x00
	.type		assertMessage_0,@object
	.size		assertMessage_0,(assertFile_0 - assertMessage_0)
assertMessage_0:
        /*0008*/ 	.byte	0x69, 0x6e, 0x64, 0x65, 0x78, 0x20, 0x6f, 0x75, 0x74, 0x20, 0x6f, 0x66, 0x20, 0x62, 0x6f, 0x75
        /*0018*/ 	.byte	0x6e, 0x64, 0x73, 0x3a, 0x20, 0x30, 0x20, 0x3c, 0x3d, 0x20, 0x74, 0x6d, 0x70, 0x35, 0x20, 0x3c
        /*0028*/ 	.byte	0x20, 0x37, 0x37, 0x00
	.type		assertFile_0,@object
	.size		assertFile_0,(.L_1 - assertFile_0)
assertFile_0:
        /*002c*/ 	.byte	0x2f, 0x74, 0x6d, 0x70, 0x2f, 0x74, 0x6f, 0x72, 0x63, 0x68, 0x69, 0x6e, 0x64, 0x75, 0x63, 0x74
        /*003c*/ 	.byte	0x6f, 0x72, 0x5f, 0x72, 0x6f, 0x6f, 0x74, 0x2f, 0x70, 0x36, 0x2f, 0x63, 0x70, 0x36, 0x62, 0x32
        /*004c*/ 	.byte	0x67, 0x61, 0x32, 0x6d, 0x70, 0x65, 0x7a, 0x69, 0x6b, 0x32, 0x79, 0x71, 0x34, 0x33, 0x36, 0x36
        /*005c*/ 	.byte	0x78, 0x74, 0x69, 0x61, 0x6e, 0x74, 0x6b, 0x32, 0x71, 0x7a, 0x6e, 0x6f, 0x32, 0x6f, 0x6f, 0x68
        /*006c*/ 	.byte	0x66, 0x73, 0x35, 0x6b, 0x6d, 0x66, 0x65, 0x69, 0x72, 0x74, 0x32, 0x71, 0x6e, 0x6f, 0x61, 0x2e
        /*007c*/ 	.byte	0x70, 0x79, 0x00
.L_1:


//--------------------- SYMBOLS --------------------------

	.type		__assertfail,@function
